//
// Generated by NVIDIA NVVM Compiler
//
// Compiler Build ID: CL-36424714
// Cuda compilation tools, release 13.0, V13.0.88
// Based on NVVM 20.0.0
//

.version 9.0
.target sm_100
.address_size 64

	// .globl	_Z13linear_kernelILi1024EEvPfS0_S0_iiii
// _ZZ13linear_kernelILi1024EEvPfS0_S0_iiiiE8psum_arr has been demoted

.visible .entry _Z13linear_kernelILi1024EEvPfS0_S0_iiii(
	.param .u64 .ptr .align 1 _Z13linear_kernelILi1024EEvPfS0_S0_iiii_param_0,
	.param .u64 .ptr .align 1 _Z13linear_kernelILi1024EEvPfS0_S0_iiii_param_1,
	.param .u64 .ptr .align 1 _Z13linear_kernelILi1024EEvPfS0_S0_iiii_param_2,
	.param .u32 _Z13linear_kernelILi1024EEvPfS0_S0_iiii_param_3,
	.param .u32 _Z13linear_kernelILi1024EEvPfS0_S0_iiii_param_4,
	.param .u32 _Z13linear_kernelILi1024EEvPfS0_S0_iiii_param_5,
	.param .u32 _Z13linear_kernelILi1024EEvPfS0_S0_iiii_param_6
)
{
	.reg .pred 	%p<10>;
	.reg .b32 	%r<47>;
	.reg .b32 	%f<72>;
	.reg .b64 	%rd<13>;
	// demoted variable
	.shared .align 4 .b8 _ZZ13linear_kernelILi1024EEvPfS0_S0_iiiiE8psum_arr[4096];
	ld.param.u64 	%rd3, [_Z13linear_kernelILi1024EEvPfS0_S0_iiii_param_0];
	ld.param.u64 	%rd4, [_Z13linear_kernelILi1024EEvPfS0_S0_iiii_param_1];
	ld.param.u64 	%rd5, [_Z13linear_kernelILi1024EEvPfS0_S0_iiii_param_2];
	ld.param.u32 	%r26, [_Z13linear_kernelILi1024EEvPfS0_S0_iiii_param_4];
	ld.param.u32 	%r27, [_Z13linear_kernelILi1024EEvPfS0_S0_iiii_param_5];
	ld.param.u32 	%r28, [_Z13linear_kernelILi1024EEvPfS0_S0_iiii_param_6];
	mov.u32 	%r1, %ctaid.x;
	mov.u32 	%r2, %ctaid.y;
	mov.u32 	%r3, %tid.x;
	setp.ne.s32 	%p1, %r3, 0;
	@%p1 bra 	$L__BB0_3;
	mov.b32 	%r40, 0;
$L__BB0_2:
	shl.b32 	%r30, %r40, 2;
	mov.u32 	%r31, _ZZ13linear_kernelILi1024EEvPfS0_S0_iiiiE8psum_arr;
	add.s32 	%r32, %r31, %r30;
	mov.b32 	%r33, 0;
	st.shared.u32 	[%r32], %r33;
	st.shared.u32 	[%r32+4], %r33;
	st.shared.u32 	[%r32+8], %r33;
	st.shared.u32 	[%r32+12], %r33;
	st.shared.u32 	[%r32+16], %r33;
	st.shared.u32 	[%r32+20], %r33;
	st.shared.u32 	[%r32+24], %r33;
	st.shared.u32 	[%r32+28], %r33;
	st.shared.u32 	[%r32+32], %r33;
	st.shared.u32 	[%r32+36], %r33;
	st.shared.u32 	[%r32+40], %r33;
	st.shared.u32 	[%r32+44], %r33;
	st.shared.u32 	[%r32+48], %r33;
	st.shared.u32 	[%r32+52], %r33;
	st.shared.u32 	[%r32+56], %r33;
	st.shared.u32 	[%r32+60], %r33;
	st.shared.u32 	[%r32+64], %r33;
	st.shared.u32 	[%r32+68], %r33;
	st.shared.u32 	[%r32+72], %r33;
	st.shared.u32 	[%r32+76], %r33;
	st.shared.u32 	[%r32+80], %r33;
	st.shared.u32 	[%r32+84], %r33;
	st.shared.u32 	[%r32+88], %r33;
	st.shared.u32 	[%r32+92], %r33;
	st.shared.u32 	[%r32+96], %r33;
	st.shared.u32 	[%r32+100], %r33;
	st.shared.u32 	[%r32+104], %r33;
	st.shared.u32 	[%r32+108], %r33;
	st.shared.u32 	[%r32+112], %r33;
	st.shared.u32 	[%r32+116], %r33;
	st.shared.u32 	[%r32+120], %r33;
	st.shared.u32 	[%r32+124], %r33;
	st.shared.u32 	[%r32+128], %r33;
	st.shared.u32 	[%r32+132], %r33;
	st.shared.u32 	[%r32+136], %r33;
	st.shared.u32 	[%r32+140], %r33;
	st.shared.u32 	[%r32+144], %r33;
	st.shared.u32 	[%r32+148], %r33;
	st.shared.u32 	[%r32+152], %r33;
	st.shared.u32 	[%r32+156], %r33;
	st.shared.u32 	[%r32+160], %r33;
	st.shared.u32 	[%r32+164], %r33;
	st.shared.u32 	[%r32+168], %r33;
	st.shared.u32 	[%r32+172], %r33;
	st.shared.u32 	[%r32+176], %r33;
	st.shared.u32 	[%r32+180], %r33;
	st.shared.u32 	[%r32+184], %r33;
	st.shared.u32 	[%r32+188], %r33;
	st.shared.u32 	[%r32+192], %r33;
	st.shared.u32 	[%r32+196], %r33;
	st.shared.u32 	[%r32+200], %r33;
	st.shared.u32 	[%r32+204], %r33;
	st.shared.u32 	[%r32+208], %r33;
	st.shared.u32 	[%r32+212], %r33;
	st.shared.u32 	[%r32+216], %r33;
	st.shared.u32 	[%r32+220], %r33;
	st.shared.u32 	[%r32+224], %r33;
	st.shared.u32 	[%r32+228], %r33;
	st.shared.u32 	[%r32+232], %r33;
	st.shared.u32 	[%r32+236], %r33;
	st.shared.u32 	[%r32+240], %r33;
	st.shared.u32 	[%r32+244], %r33;
	st.shared.u32 	[%r32+248], %r33;
	st.shared.u32 	[%r32+252], %r33;
	add.s32 	%r40, %r40, 64;
	setp.ne.s32 	%p2, %r40, 1024;
	@%p2 bra 	$L__BB0_2;
$L__BB0_3:
	bar.sync 	0;
	setp.lt.s32 	%p3, %r28, 1;
	@%p3 bra 	$L__BB0_10;
	shl.b32 	%r34, %r3, 2;
	mov.u32 	%r35, _ZZ13linear_kernelILi1024EEvPfS0_S0_iiiiE8psum_arr;
	add.s32 	%r6, %r35, %r34;
	neg.s32 	%r7, %r28;
	cvta.to.global.u64 	%rd1, %rd3;
	cvta.to.global.u64 	%rd2, %rd4;
	mul.lo.s32 	%r8, %r27, %r2;
	mul.lo.s32 	%r9, %r27, %r1;
	div.s32 	%r10, %r27, %r28;
	mov.u32 	%r41, %r3;
$L__BB0_5:
	setp.ge.s32 	%p4, %r41, %r10;
	@%p4 bra 	$L__BB0_10;
	mul.lo.s32 	%r42, %r41, %r28;
	add.s32 	%r44, %r9, %r42;
	add.s32 	%r43, %r8, %r42;
	mov.u32 	%r45, %r7;
$L__BB0_7:
	mov.u32 	%r15, %r42;
	setp.ge.s32 	%p5, %r15, %r27;
	@%p5 bra 	$L__BB0_9;
	mul.wide.s32 	%rd6, %r44, 4;
	add.s64 	%rd7, %rd1, %rd6;
	ld.global.f32 	%f3, [%rd7];
	mul.wide.s32 	%rd8, %r43, 4;
	add.s64 	%rd9, %rd2, %rd8;
	ld.global.f32 	%f4, [%rd9];
	ld.shared.f32 	%f5, [%r6];
	fma.rn.f32 	%f6, %f3, %f4, %f5;
	st.shared.f32 	[%r6], %f6;
	add.s32 	%r45, %r45, 1;
	setp.ne.s32 	%p6, %r45, 0;
	add.s32 	%r44, %r44, 1;
	add.s32 	%r43, %r43, 1;
	add.s32 	%r42, %r15, 1;
	@%p6 bra 	$L__BB0_7;
$L__BB0_9:
	setp.lt.s32 	%p7, %r15, %r27;
	add.s32 	%r41, %r41, 1024;
	@%p7 bra 	$L__BB0_5;
$L__BB0_10:
	setp.ne.s32 	%p8, %r3, 0;
	bar.sync 	0;
	@%p8 bra 	$L__BB0_14;
	mov.f32 	%f71, 0f00000000;
	mov.b32 	%r46, 64;
	mov.u32 	%r37, _ZZ13linear_kernelILi1024EEvPfS0_S0_iiiiE8psum_arr;
$L__BB0_12:
	add.s32 	%r38, %r37, %r46;
	ld.shared.f32 	%f8, [%r38+-64];
	add.f32 	%f9, %f71, %f8;
	ld.shared.f32 	%f10, [%r38+-60];
	add.f32 	%f11, %f9, %f10;
	ld.shared.f32 	%f12, [%r38+-56];
	add.f32 	%f13, %f11, %f12;
	ld.shared.f32 	%f14, [%r38+-52];
	add.f32 	%f15, %f13, %f14;
	ld.shared.f32 	%f16, [%r38+-48];
	add.f32 	%f17, %f15, %f16;
	ld.shared.f32 	%f18, [%r38+-44];
	add.f32 	%f19, %f17, %f18;
	ld.shared.f32 	%f20, [%r38+-40];
	add.f32 	%f21, %f19, %f20;
	ld.shared.f32 	%f22, [%r38+-36];
	add.f32 	%f23, %f21, %f22;
	ld.shared.f32 	%f24, [%r38+-32];
	add.f32 	%f25, %f23, %f24;
	ld.shared.f32 	%f26, [%r38+-28];
	add.f32 	%f27, %f25, %f26;
	ld.shared.f32 	%f28, [%r38+-24];
	add.f32 	%f29, %f27, %f28;
	ld.shared.f32 	%f30, [%r38+-20];
	add.f32 	%f31, %f29, %f30;
	ld.shared.f32 	%f32, [%r38+-16];
	add.f32 	%f33, %f31, %f32;
	ld.shared.f32 	%f34, [%r38+-12];
	add.f32 	%f35, %f33, %f34;
	ld.shared.f32 	%f36, [%r38+-8];
	add.f32 	%f37, %f35, %f36;
	ld.shared.f32 	%f38, [%r38+-4];
	add.f32 	%f39, %f37, %f38;
	ld.shared.f32 	%f40, [%r38];
	add.f32 	%f41, %f39, %f40;
	ld.shared.f32 	%f42, [%r38+4];
	add.f32 	%f43, %f41, %f42;
	ld.shared.f32 	%f44, [%r38+8];
	add.f32 	%f45, %f43, %f44;
	ld.shared.f32 	%f46, [%r38+12];
	add.f32 	%f47, %f45, %f46;
	ld.shared.f32 	%f48, [%r38+16];
	add.f32 	%f49, %f47, %f48;
	ld.shared.f32 	%f50, [%r38+20];
	add.f32 	%f51, %f49, %f50;
	ld.shared.f32 	%f52, [%r38+24];
	add.f32 	%f53, %f51, %f52;
	ld.shared.f32 	%f54, [%r38+28];
	add.f32 	%f55, %f53, %f54;
	ld.shared.f32 	%f56, [%r38+32];
	add.f32 	%f57, %f55, %f56;
	ld.shared.f32 	%f58, [%r38+36];
	add.f32 	%f59, %f57, %f58;
	ld.shared.f32 	%f60, [%r38+40];
	add.f32 	%f61, %f59, %f60;
	ld.shared.f32 	%f62, [%r38+44];
	add.f32 	%f63, %f61, %f62;
	ld.shared.f32 	%f64, [%r38+48];
	add.f32 	%f65, %f63, %f64;
	ld.shared.f32 	%f66, [%r38+52];
	add.f32 	%f67, %f65, %f66;
	ld.shared.f32 	%f68, [%r38+56];
	add.f32 	%f69, %f67, %f68;
	ld.shared.f32 	%f70, [%r38+60];
	add.f32 	%f71, %f69, %f70;
	add.s32 	%r46, %r46, 128;
	setp.ne.s32 	%p9, %r46, 4160;
	@%p9 bra 	$L__BB0_12;
	mad.lo.s32 	%r39, %r26, %r1, %r2;
	cvta.to.global.u64 	%rd10, %rd5;
	mul.wide.s32 	%rd11, %r39, 4;
	add.s64 	%rd12, %rd10, %rd11;
	st.global.f32 	[%rd12], %f71;
$L__BB0_14:
	ret;

}


// ===== COMPILED SASS (sm_100) =====

	.target	sm_100

	.elftype	@"ET_EXEC"


//--------------------- .note.nv.tkinfo           --------------------------
	.section	.note.nv.tkinfo,"",@"SHT_NOTE"
	.sectionflags	@"SHF_NOTE_NV_TKINFO"
	.tkinfo
        /*0018*/ 	.word	0x00000002
        /*0030*/ 	.string	""
        /*0030*/ 	.string	"ptxas"
        /*0030*/ 	.string	"Cuda compilation tools, release 13.0, V13.0.88"
        /*0030*/ 	.string	"Build cuda_13.0.r13.0/compiler.36424714_0"
        /*0030*/ 	.string	"-arch sm_100 -m 64 "



//--------------------- .note.nv.cuinfo           --------------------------
	.section	.note.nv.cuinfo,"",@"SHT_NOTE"
	.sectionflags	@"SHF_NOTE_NV_CUINFO"
        /*0018*/ 	.short	0x0002
        /*001a*/ 	.short	0x0064
        /*001c*/ 	.short	0x0082
	.zero		2


//--------------------- .nv.info                  --------------------------
	.section	.nv.info,"",@"SHT_CUDA_INFO"
	.align	4


	//----- nvinfo : EIATTR_REGCOUNT
	.align		4
        /*0000*/ 	.byte	0x04, 0x2f
        /*0002*/ 	.short	(.L_1 - .L_0)
	.align		4
.L_0:
        /*0004*/ 	.word	index@(_Z13linear_kernelILi1024EEvPfS0_S0_iiii)
        /*0008*/ 	.word	0x00000018


	//----- nvinfo : EIATTR_FRAME_SIZE
	.align		4
.L_1:
        /*000c*/ 	.byte	0x04, 0x11
        /*000e*/ 	.short	(.L_3 - .L_2)
	.align		4
.L_2:
        /*0010*/ 	.word	index@(_Z13linear_kernelILi1024EEvPfS0_S0_iiii)
        /*0014*/ 	.word	0x00000000


	//----- nvinfo : EIATTR_MIN_STACK_SIZE
	.align		4
.L_3:
        /*0018*/ 	.byte	0x04, 0x12
        /*001a*/ 	.short	(.L_5 - .L_4)
	.align		4
.L_4:
        /*001c*/ 	.word	index@(_Z13linear_kernelILi1024EEvPfS0_S0_iiii)
        /*0020*/ 	.word	0x00000000
.L_5:


//--------------------- .nv.compat                --------------------------
	.section	.nv.compat,"",@"SHT_CUDA_COMPAT_INFO"
	.align	4
        /*0000*/ 	.byte	0x02, 0x09, 0x00, 0x00, 0x02, 0x02, 0x01, 0x00, 0x02, 0x05, 0x05, 0x00, 0x03, 0x07, 0x01, 0x01
        /*0010*/ 	.byte	0x02, 0x03, 0x00, 0x00, 0x02, 0x06, 0x01, 0x00, 0x04, 0x0b, 0x08, 0x00, 0x09, 0x00, 0x00, 0x00
        /*0020*/ 	.byte	0x00, 0x00, 0x00, 0x00


//--------------------- .nv.info._Z13linear_kernelILi1024EEvPfS0_S0_iiii --------------------------
	.section	.nv.info._Z13linear_kernelILi1024EEvPfS0_S0_iiii,"",@"SHT_CUDA_INFO"
	.sectionflags	@""
	.align	4


	//----- nvinfo : EIATTR_CUDA_API_VERSION
	.align		4
        /*0000*/ 	.byte	0x04, 0x37
        /*0002*/ 	.short	(.L_7 - .L_6)
.L_6:
        /*0004*/ 	.word	0x00000082


	//----- nvinfo : EIATTR_KPARAM_INFO
	.align		4
.L_7:
        /*0008*/ 	.byte	0x04, 0x17
        /*000a*/ 	.short	(.L_9 - .L_8)
.L_8:
        /*000c*/ 	.word	0x00000000
        /*0010*/ 	.short	0x0006
        /*0012*/ 	.short	0x0024
        /*0014*/ 	.byte	0x00, 0xf0, 0x11, 0x00


	//----- nvinfo : EIATTR_KPARAM_INFO
	.align		4
.L_9:
        /*0018*/ 	.byte	0x04, 0x17
        /*001a*/ 	.short	(.L_11 - .L_10)
.L_10:
        /*001c*/ 	.word	0x00000000
        /*0020*/ 	.short	0x0005
        /*0022*/ 	.short	0x0020
        /*0024*/ 	.byte	0x00, 0xf0, 0x11, 0x00


	//----- nvinfo : EIATTR_KPARAM_INFO
	.align		4
.L_11:
        /*0028*/ 	.byte	0x04, 0x17
        /*002a*/ 	.short	(.L_13 - .L_12)
.L_12:
        /*002c*/ 	.word	0x00000000
        /*0030*/ 	.short	0x0004
        /*0032*/ 	.short	0x001c
        /*0034*/ 	.byte	0x00, 0xf0, 0x11, 0x00


	//----- nvinfo : EIATTR_KPARAM_INFO
	.align		4
.L_13:
        /*0038*/ 	.byte	0x04, 0x17
        /*003a*/ 	.short	(.L_15 - .L_14)
.L_14:
        /*003c*/ 	.word	0x00000000
        /*0040*/ 	.short	0x0003
        /*0042*/ 	.short	0x0018
        /*0044*/ 	.byte	0x00, 0xf0, 0x11, 0x00


	//----- nvinfo : EIATTR_KPARAM_INFO
	.align		4
.L_15:
        /*0048*/ 	.byte	0x04, 0x17
        /*004a*/ 	.short	(.L_17 - .L_16)
.L_16:
        /*004c*/ 	.word	0x00000000
        /*0050*/ 	.short	0x0002
        /*0052*/ 	.short	0x0010
        /*0054*/ 	.byte	0x00, 0xf5, 0x21, 0x00


	//----- nvinfo : EIATTR_KPARAM_INFO
	.align		4
.L_17:
        /*0058*/ 	.byte	0x04, 0x17
        /*005a*/ 	.short	(.L_19 - .L_18)
.L_18:
        /*005c*/ 	.word	0x00000000
        /*0060*/ 	.short	0x0001
        /*0062*/ 	.short	0x0008
        /*0064*/ 	.byte	0x00, 0xf5, 0x21, 0x00


	//----- nvinfo : EIATTR_KPARAM_INFO
	.align		4
.L_19:
        /*0068*/ 	.byte	0x04, 0x17
        /*006a*/ 	.short	(.L_21 - .L_20)
.L_20:
        /*006c*/ 	.word	0x00000000
        /*0070*/ 	.short	0x0000
        /*0072*/ 	.short	0x0000
        /*0074*/ 	.byte	0x00, 0xf5, 0x21, 0x00


	//----- nvinfo : EIATTR_SPARSE_MMA_MASK
	.align		4
.L_21:
        /*0078*/ 	.byte	0x03, 0x50
        /*007a*/ 	.short	0x0000


	//----- nvinfo : EIATTR_MAXREG_COUNT
	.align		4
        /*007c*/ 	.byte	0x03, 0x1b
        /*007e*/ 	.short	0x00ff


	//----- nvinfo : EIATTR_NUM_BARRIERS
	.align		4
        /*0080*/ 	.byte	0x02, 0x4c
        /*0082*/ 	.byte	0x01
	.zero		1


	//----- nvinfo : EIATTR_MERCURY_ISA_VERSION
	.align		4
        /*0084*/ 	.byte	0x03, 0x5f
        /*0086*/ 	.short	0x0101


	//----- nvinfo : EIATTR_VRC_CTA_INIT_COUNT
	.align		4
        /*0088*/ 	.byte	0x02, 0x4a
	.zero		1
	.zero		1


	//----- nvinfo : EIATTR_EXIT_INSTR_OFFSETS
	.align		4
        /*008c*/ 	.byte	0x04, 0x1c
        /*008e*/ 	.short	(.L_23 - .L_22)


	//   ....[0]....
.L_22:
        /*0090*/ 	.word	0x00000670


	//   ....[1]....
        /*0094*/ 	.word	0x000009d0


	//----- nvinfo : EIATTR_CRS_STACK_SIZE
	.align		4
.L_23:
        /*0098*/ 	.byte	0x04, 0x1e
        /*009a*/ 	.short	(.L_25 - .L_24)
.L_24:
        /*009c*/ 	.word	0x00000000


	//----- nvinfo : EIATTR_CBANK_PARAM_SIZE
	.align		4
.L_25:
        /*00a0*/ 	.byte	0x03, 0x19
        /*00a2*/ 	.short	0x0028


	//----- nvinfo : EIATTR_PARAM_CBANK
	.align		4
        /*00a4*/ 	.byte	0x04, 0x0a
        /*00a6*/ 	.short	(.L_27 - .L_26)
	.align		4
.L_26:
        /*00a8*/ 	.word	index@(.nv.constant0._Z13linear_kernelILi1024EEvPfS0_S0_iiii)
        /*00ac*/ 	.short	0x0380
        /*00ae*/ 	.short	0x0028


	//----- nvinfo : EIATTR_SW_WAR
	.align		4
.L_27:
        /*00b0*/ 	.byte	0x04, 0x36
        /*00b2*/ 	.short	(.L_29 - .L_28)
.L_28:
        /*00b4*/ 	.word	0x00000008
.L_29:


//--------------------- .nv.callgraph             --------------------------
	.section	.nv.callgraph,"",@"SHT_CUDA_CALLGRAPH"
	.align	4
	.sectionentsize	8
	.align		4
        /*0000*/ 	.word	0x00000000
	.align		4
        /*0004*/ 	.word	0xffffffff
	.align		4
        /*0008*/ 	.word	0x00000000
	.align		4
        /*000c*/ 	.word	0xfffffffe
	.align		4
        /*0010*/ 	.word	0x00000000
	.align		4
        /*0014*/ 	.word	0xfffffffd
	.align		4
        /*0018*/ 	.word	0x00000000
	.align		4
        /*001c*/ 	.word	0xfffffffc


//--------------------- .text._Z13linear_kernelILi1024EEvPfS0_S0_iiii --------------------------
	.section	.text._Z13linear_kernelILi1024EEvPfS0_S0_iiii,"ax",@progbits
	.align	128
        .global         _Z13linear_kernelILi1024EEvPfS0_S0_iiii
        .type           _Z13linear_kernelILi1024EEvPfS0_S0_iiii,@function
        .size           _Z13linear_kernelILi1024EEvPfS0_S0_iiii,(.L_x_11 - _Z13linear_kernelILi1024EEvPfS0_S0_iiii)
        .other          _Z13linear_kernelILi1024EEvPfS0_S0_iiii,@"STO_CUDA_ENTRY STV_DEFAULT"
_Z13linear_kernelILi1024EEvPfS0_S0_iiii:
.text._Z13linear_kernelILi1024EEvPfS0_S0_iiii:
[----:B------:R-:W-:Y:S01]  /*0000*/  LDC R1, c[0x0][0x37c] ;  /* 0x0000df00ff017b82 */ /* 0x000fe20000000800 */
[----:B------:R-:W0:Y:S07]  /*0010*/  S2R R0, SR_TID.X ;  /* 0x0000000000007919 */ /* 0x000e2e0000002100 */
[----:B------:R-:W1:Y:S01]  /*0020*/  LDC R6, c[0x0][0x3a4] ;  /* 0x0000e900ff067b82 */ /* 0x000e620000000800 */
[----:B------:R-:W-:Y:S01]  /*0030*/  BSSY.RECONVERGENT B0, `(.L_x_0) ;  /* 0x000001d000007945 */ /* 0x000fe20003800200 */
[----:B------:R-:W2:Y:S06]  /*0040*/  S2R R3, SR_CTAID.Y ;  /* 0x0000000000037919 */ /* 0x000eac0000002600 */
[----:B------:R-:W3:Y:S01]  /*0050*/  S2UR UR7, SR_CTAID.X ;  /* 0x00000000000779c3 */ /* 0x000ee20000002500 */
[----:B0-----:R-:W-:-:S13]  /*0060*/  ISETP.NE.AND P0, PT, R0, RZ, PT ;  /* 0x000000ff0000720c */ /* 0x001fda0003f05270 */
[----:B--23--:R-:W-:Y:S05]  /*0070*/  @P0 BRA `(.L_x_1) ;  /* 0x0000000000600947 */ /* 0x00cfea0003800000 */
[----:B------:R-:W0:Y:S01]  /*0080*/  S2UR UR5, SR_CgaCtaId ;  /* 0x00000000000579c3 */ /* 0x000e220000008800 */
[----:B------:R-:W-:Y:S02]  /*0090*/  UMOV UR4, 0x400 ;  /* 0x0000040000047882 */ /* 0x000fe40000000000 */
[----:B0-----:R-:W-:-:S03]  /*00a0*/  ULEA UR5, UR5, UR4, 0x18 ;  /* 0x0000000405057291 */ /* 0x001fc6000f8ec0ff */
[----:B------:R-:W-:-:S09]  /*00b0*/  UMOV UR4, URZ ;  /* 0x000000ff00047c82 */ /* 0x000fd20008000000 */
.L_x_2:
[----:B------:R-:W-:Y:S02]  /*00c0*/  ULEA UR6, UR4, UR5, 0x2 ;  /* 0x0000000504067291 */ /* 0x000fe4000f8e10ff */
[----:B------:R-:W-:-:S04]  /*00d0*/  UIADD3 UR4, UPT, UPT, UR4, 0x40, URZ ;  /* 0x0000004004047890 */ /* 0x000fc8000fffe0ff */
[----:B------:R-:W-:-:S03]  /*00e0*/  UISETP.NE.AND UP0, UPT, UR4, 0x400, UPT ;  /* 0x000004000400788c */ /* 0x000fc6000bf05270 */
[----:B------:R-:W-:Y:S04]  /*00f0*/  STS.128 [UR6], RZ ;  /* 0x000000ffff007988 */ /* 0x000fe80008000c06 */
[----:B------:R-:W-:Y:S04]  /*0100*/  STS.128 [UR6+0x10], RZ ;  /* 0x000010ffff007988 */ /* 0x000fe80008000c06 */
        /* <DEDUP_REMOVED lines=13> */
[----:B------:R-:W-:Y:S01]  /*01e0*/  STS.128 [UR6+0xf0], RZ ;  /* 0x0000f0ffff007988 */ /* 0x000fe20008000c06 */
[----:B------:R-:W-:Y:S05]  /*01f0*/  BRA.U UP0, `(.L_x_2) ;  /* 0xfffffffd00b07547 */ /* 0x000fea000b83ffff */
.L_x_1:
[----:B------:R-:W-:Y:S05]  /*0200*/  BSYNC.RECONVERGENT B0 ;  /* 0x0000000000007941 */ /* 0x000fea0003800200 */
.L_x_0:
[----:B------:R-:W-:Y:S01]  /*0210*/  BAR.SYNC.DEFER_BLOCKING 0x0 ;  /* 0x0000000000007b1d */ /* 0x000fe20000010000 */
[----:B-1----:R-:W-:-:S05]  /*0220*/  ISETP.GE.AND P0, PT, R6, 0x1, PT ;  /* 0x000000010600780c */ /* 0x002fca0003f06270 */
[----:B------:R-:W0:Y:S08]  /*0230*/  LDCU.64 UR8, c[0x0][0x358] ;  /* 0x00006b00ff0877ac */ /* 0x000e300008000a00 */
[----:B------:R-:W-:Y:S05]  /*0240*/  @!P0 BRA `(.L_x_3) ;  /* 0x0000000400008947 */ /* 0x000fea0003800000 */
[----:B------:R-:W-:Y:S01]  /*0250*/  IABS R7, R6 ;  /* 0x0000000600077213 */ /* 0x000fe20000000000 */
[----:B------:R-:W1:Y:S01]  /*0260*/  LDC R11, c[0x0][0x3a0] ;  /* 0x0000e800ff0b7b82 */ /* 0x000e620000000800 */
[----:B------:R-:W-:Y:S01]  /*0270*/  UMOV UR4, 0x400 ;  /* 0x0000040000047882 */ /* 0x000fe20000000000 */
[----:B------:R-:W-:Y:S01]  /*0280*/  BSSY.RECONVERGENT B0, `(.L_x_3) ;  /* 0x000003c000007945 */ /* 0x000fe20003800200 */
[----:B------:R-:W2:Y:S01]  /*0290*/  I2F.RP R2, R7 ;  /* 0x0000000700027306 */ /* 0x000ea20000209400 */
[----:B------:R-:W-:Y:S02]  /*02a0*/  IADD3 R16, PT, PT, -R6, RZ, RZ ;  /* 0x000000ff06107210 */ /* 0x000fe40007ffe1ff */
[----:B------:R-:W-:Y:S02]  /*02b0*/  MOV R12, R0 ;  /* 0x00000000000c7202 */ /* 0x000fe40000000f00 */
[----:B------:R-:W3:Y:S03]  /*02c0*/  S2UR UR5, SR_CgaCtaId ;  /* 0x00000000000579c3 */ /* 0x000ee60000008800 */
[----:B--2---:R-:W2:Y:S01]  /*02d0*/  MUFU.RCP R2, R2 ;  /* 0x0000000200027308 */ /* 0x004ea20000001000 */
[----:B---3--:R-:W-:Y:S01]  /*02e0*/  ULEA UR4, UR5, UR4, 0x18 ;  /* 0x0000000405047291 */ /* 0x008fe2000f8ec0ff */
[----:B--2---:R-:W-:-:S06]  /*02f0*/  IADD3 R4, PT, PT, R2, 0xffffffe, RZ ;  /* 0x0ffffffe02047810 */ /* 0x004fcc0007ffe0ff */
[----:B------:R2:W3:Y:S02]  /*0300*/  F2I.FTZ.U32.TRUNC.NTZ R5, R4 ;  /* 0x0000000400057305 */ /* 0x0004e4000021f000 */
[----:B--2---:R-:W-:Y:S01]  /*0310*/  HFMA2 R4, -RZ, RZ, 0, 0 ;  /* 0x00000000ff047431 */ /* 0x004fe200000001ff */
[----:B---3--:R-:W-:-:S05]  /*0320*/  IADD3 R8, PT, PT, RZ, -R5, RZ ;  /* 0x80000005ff087210 */ /* 0x008fca0007ffe0ff */
[----:B------:R-:W-:Y:S01]  /*0330*/  IMAD R9, R8, R7, RZ ;  /* 0x0000000708097224 */ /* 0x000fe200078e02ff */
[----:B-1----:R-:W-:-:S03]  /*0340*/  IABS R8, R11 ;  /* 0x0000000b00087213 */ /* 0x002fc60000000000 */
[----:B------:R-:W-:-:S06]  /*0350*/  IMAD.HI.U32 R5, R5, R9, R4 ;  /* 0x0000000905057227 */ /* 0x000fcc00078e0004 */
[----:B------:R-:W-:-:S05]  /*0360*/  IMAD.HI.U32 R5, R5, R8, RZ ;  /* 0x0000000805057227 */ /* 0x000fca00078e00ff */
[----:B------:R-:W-:-:S05]  /*0370*/  IADD3 R2, PT, PT, -R5, RZ, RZ ;  /* 0x000000ff05027210 */ /* 0x000fca0007ffe1ff */
[----:B------:R-:W-:-:S05]  /*0380*/  IMAD R2, R7, R2, R8 ;  /* 0x0000000207027224 */ /* 0x000fca00078e0208 */
[----:B------:R-:W-:-:S13]  /*0390*/  ISETP.GT.U32.AND P2, PT, R7, R2, PT ;  /* 0x000000020700720c */ /* 0x000fda0003f44070 */
[-C--:B------:R-:W-:Y:S02]  /*03a0*/  @!P2 IADD3 R2, PT, PT, R2, -R7.reuse, RZ ;  /* 0x800000070202a210 */ /* 0x080fe40007ffe0ff */
[----:B------:R-:W-:Y:S02]  /*03b0*/  @!P2 IADD3 R5, PT, PT, R5, 0x1, RZ ;  /* 0x000000010505a810 */ /* 0x000fe40007ffe0ff */
[----:B------:R-:W-:Y:S02]  /*03c0*/  ISETP.GE.U32.AND P0, PT, R2, R7, PT ;  /* 0x000000070200720c */ /* 0x000fe40003f06070 */
[----:B------:R-:W-:Y:S02]  /*03d0*/  LOP3.LUT R2, R11, R6, RZ, 0x3c, !PT ;  /* 0x000000060b027212 */ /* 0x000fe400078e3cff */
[----:B------:R-:W-:Y:S02]  /*03e0*/  ISETP.NE.AND P2, PT, R6, RZ, PT ;  /* 0x000000ff0600720c */ /* 0x000fe40003f45270 */
[----:B------:R-:W-:-:S02]  /*03f0*/  ISETP.GE.AND P1, PT, R2, RZ, PT ;  /* 0x000000ff0200720c */ /* 0x000fc40003f26270 */
[----:B------:R-:W-:-:S05]  /*0400*/  LEA R2, R0, UR4, 0x2 ;  /* 0x0000000400027c11 */ /* 0x000fca000f8e10ff */
[----:B------:R-:W-:-:S04]  /*0410*/  @P0 IADD3 R5, PT, PT, R5, 0x1, RZ ;  /* 0x0000000105050810 */ /* 0x000fc80007ffe0ff */
[----:B------:R-:W-:-:S04]  /*0420*/  MOV R21, R5 ;  /* 0x0000000500157202 */ /* 0x000fc80000000f00 */
[----:B------:R-:W-:Y:S02]  /*0430*/  @!P1 IADD3 R21, PT, PT, -R21, RZ, RZ ;  /* 0x000000ff15159210 */ /* 0x000fe40007ffe1ff */
[----:B------:R-:W-:-:S07]  /*0440*/  @!P2 LOP3.LUT R21, RZ, R6, RZ, 0x33, !PT ;  /* 0x00000006ff15a212 */ /* 0x000fce00078e33ff */
.L_x_8:
[----:B------:R-:W-:-:S13]  /*0450*/  ISETP.GE.AND P0, PT, R12, R21, PT ;  /* 0x000000150c00720c */ /* 0x000fda0003f06270 */
[----:B-1-34-:R-:W-:Y:S05]  /*0460*/  @P0 BRA `(.L_x_4) ;  /* 0x0000000000740947 */ /* 0x01afea0003800000 */
[----:B------:R-:W1:Y:S01]  /*0470*/  LDC.64 R8, c[0x0][0x3a0] ;  /* 0x0000e800ff087b82 */ /* 0x000e620000000a00 */
[----:B------:R-:W-:Y:S01]  /*0480*/  BSSY.RECONVERGENT B1, `(.L_x_5) ;  /* 0x0000018000017945 */ /* 0x000fe20003800200 */
[----:B------:R-:W-:-:S06]  /*0490*/  MOV R14, R16 ;  /* 0x00000010000e7202 */ /* 0x000fcc0000000f00 */
[----:B------:R-:W2:Y:S08]  /*04a0*/  LDC R20, c[0x0][0x3a0] ;  /* 0x0000e800ff147b82 */ /* 0x000eb00000000800 */
[----:B------:R-:W3:Y:S08]  /*04b0*/  LDC.64 R4, c[0x0][0x380] ;  /* 0x0000e000ff047b82 */ /* 0x000ef00000000a00 */
[----:B------:R-:W4:Y:S01]  /*04c0*/  LDC.64 R6, c[0x0][0x388] ;  /* 0x0000e200ff067b82 */ /* 0x000f220000000a00 */
[----:B-1----:R-:W-:-:S04]  /*04d0*/  IMAD R13, R12, R9, RZ ;  /* 0x000000090c0d7224 */ /* 0x002fc800078e02ff */
[--C-:B------:R-:W-:Y:S02]  /*04e0*/  IMAD R15, R8, UR7, R13.reuse ;  /* 0x00000007080f7c24 */ /* 0x100fe4000f8e020d */
[----:B------:R-:W-:-:S07]  /*04f0*/  IMAD R17, R3, R8, R13 ;  /* 0x0000000803117224 */ /* 0x000fce00078e020d */
.L_x_7:
[----:B--2---:R-:W-:Y:S02]  /*0500*/  ISETP.GE.AND P0, PT, R13, R20, PT ;  /* 0x000000140d00720c */ /* 0x004fe40003f06270 */
[----:B------:R-:W-:-:S11]  /*0510*/  MOV R18, R13 ;  /* 0x0000000d00127202 */ /* 0x000fd60000000f00 */
[----:B-1----:R-:W-:Y:S05]  /*0520*/  @P0 BRA `(.L_x_6) ;  /* 0x0000000000340947 */ /* 0x002fea0003800000 */
[----:B---3--:R-:W-:Y:S01]  /*0530*/  IMAD.WIDE R10, R15, 0x4, R4 ;  /* 0x000000040f0a7825 */ /* 0x008fe200078e0204 */
[----:B------:R-:W1:Y:S03]  /*0540*/  LDS R19, [R2] ;  /* 0x0000000002137984 */ /* 0x000e660000000800 */
[----:B----4-:R-:W-:Y:S02]  /*0550*/  IMAD.WIDE R8, R17, 0x4, R6 ;  /* 0x0000000411087825 */ /* 0x010fe400078e0206 */
[----:B0-----:R-:W1:Y:S04]  /*0560*/  LDG.E R10, desc[UR8][R10.64] ;  /* 0x000000080a0a7981 */ /* 0x001e68000c1e1900 */
[----:B------:R-:W1:Y:S01]  /*0570*/  LDG.E R9, desc[UR8][R8.64] ;  /* 0x0000000808097981 */ /* 0x000e62000c1e1900 */
[----:B------:R-:W-:-:S02]  /*0580*/  IADD3 R14, PT, PT, R14, 0x1, RZ ;  /* 0x000000010e0e7810 */ /* 0x000fc40007ffe0ff */
[----:B------:R-:W-:Y:S02]  /*0590*/  IADD3 R13, PT, PT, R13, 0x1, RZ ;  /* 0x000000010d0d7810 */ /* 0x000fe40007ffe0ff */
[----:B------:R-:W-:Y:S02]  /*05a0*/  ISETP.NE.AND P0, PT, R14, RZ, PT ;  /* 0x000000ff0e00720c */ /* 0x000fe40003f05270 */
[----:B------:R-:W-:Y:S02]  /*05b0*/  IADD3 R15, PT, PT, R15, 0x1, RZ ;  /* 0x000000010f0f7810 */ /* 0x000fe40007ffe0ff */
[----:B------:R-:W-:Y:S01]  /*05c0*/  IADD3 R17, PT, PT, R17, 0x1, RZ ;  /* 0x0000000111117810 */ /* 0x000fe20007ffe0ff */
[----:B-1----:R-:W-:-:S05]  /*05d0*/  FFMA R19, R10, R9, R19 ;  /* 0x000000090a137223 */ /* 0x002fca0000000013 */
[----:B------:R1:W-:Y:S03]  /*05e0*/  STS [R2], R19 ;  /* 0x0000001302007388 */ /* 0x0003e60000000800 */
[----:B------:R-:W-:Y:S05]  /*05f0*/  @P0 BRA `(.L_x_7) ;  /* 0xfffffffc00c00947 */ /* 0x000fea000383ffff */
.L_x_6:
[----:B0-----:R-:W-:Y:S05]  /*0600*/  BSYNC.RECONVERGENT B1 ;  /* 0x0000000000017941 */ /* 0x001fea0003800200 */
.L_x_5:
[----:B------:R-:W-:Y:S02]  /*0610*/  ISETP.GE.AND P0, PT, R18, R20, PT ;  /* 0x000000141200720c */ /* 0x000fe40003f06270 */
[----:B------:R-:W-:-:S11]  /*0620*/  IADD3 R12, PT, PT, R12, 0x400, RZ ;  /* 0x000004000c0c7810 */ /* 0x000fd60007ffe0ff */
[----:B------:R-:W-:Y:S05]  /*0630*/  @!P0 BRA `(.L_x_8) ;  /* 0xfffffffc00848947 */ /* 0x000fea000383ffff */
.L_x_4:
[----:B0-----:R-:W-:Y:S05]  /*0640*/  BSYNC.RECONVERGENT B0 ;  /* 0x0000000000007941 */ /* 0x001fea0003800200 */
.L_x_3:
[----:B------:R-:W-:Y:S01]  /*0650*/  BAR.SYNC.DEFER_BLOCKING 0x0 ;  /* 0x0000000000007b1d */ /* 0x000fe20000010000 */
[----:B------:R-:W-:-:S13]  /*0660*/  ISETP.NE.AND P0, PT, R0, RZ, PT ;  /* 0x000000ff0000720c */ /* 0x000fda0003f05270 */
[----:B0-----:R-:W-:Y:S05]  /*0670*/  @P0 EXIT ;  /* 0x000000000000094d */ /* 0x001fea0003800000 */
[----:B------:R-:W0:Y:S01]  /*0680*/  S2UR UR5, SR_CgaCtaId ;  /* 0x00000000000579c3 */ /* 0x000e220000008800 */
[----:B------:R-:W-:Y:S01]  /*0690*/  HFMA2 R15, -RZ, RZ, 0, 0 ;  /* 0x00000000ff0f7431 */ /* 0x000fe200000001ff */
[----:B------:R-:W-:Y:S01]  /*06a0*/  MOV R0, 0x40 ;  /* 0x0000004000007802 */ /* 0x000fe20000000f00 */
[----:B------:R-:W-:Y:S02]  /*06b0*/  UMOV UR4, 0x400 ;  /* 0x0000040000047882 */ /* 0x000fe40000000000 */
[----:B0-----:R-:W-:-:S12]  /*06c0*/  ULEA UR4, UR5, UR4, 0x18 ;  /* 0x0000000405047291 */ /* 0x001fd8000f8ec0ff */
.L_x_9:
[----:B---34-:R-:W0:Y:S04]  /*06d0*/  LDS.128 R4, [R0+UR4+-0x40] ;  /* 0xffffc00400047984 */ /* 0x018e280008000c00 */
[----:B-1----:R-:W1:Y:S04]  /*06e0*/  LDS.128 R16, [R0+UR4+-0x30] ;  /* 0xffffd00400107984 */ /* 0x002e680008000c00 */
[----:B------:R-:W2:Y:S01]  /*06f0*/  LDS.128 R8, [R0+UR4+-0x20] ;  /* 0xffffe00400087984 */ /* 0x000ea20008000c00 */
[----:B0-----:R-:W-:-:S03]  /*0700*/  FADD R4, R4, R15 ;  /* 0x0000000f04047221 */ /* 0x001fc60000000000 */
[----:B------:R-:W0:Y:S01]  /*0710*/  LDS.128 R12, [R0+UR4+-0x10] ;  /* 0xfffff004000c7984 */ /* 0x000e220008000c00 */
[----:B------:R-:W-:-:S04]  /*0720*/  FADD R5, R4, R5 ;  /* 0x0000000504057221 */ /* 0x000fc80000000000 */
[----:B------:R-:W-:-:S04]  /*0730*/  FADD R6, R5, R6 ;  /* 0x0000000605067221 */ /* 0x000fc80000000000 */
[----:B------:R-:W-:-:S04]  /*0740*/  FADD R7, R6, R7 ;  /* 0x0000000706077221 */ /* 0x000fc80000000000 */
[----:B-1----:R-:W-:Y:S02]  /*0750*/  FADD R16, R7, R16 ;  /* 0x0000001007107221 */ /* 0x002fe40000000000 */
[----:B------:R-:W1:Y:S02]  /*0760*/  LDS.128 R4, [R0+UR4] ;  /* 0x0000000400047984 */ /* 0x000e640008000c00 */
[----:B------:R-:W-:-:S04]  /*0770*/  FADD R17, R16, R17 ;  /* 0x0000001110117221 */ /* 0x000fc80000000000 */
[----:B------:R-:W-:-:S04]  /*0780*/  FADD R18, R17, R18 ;  /* 0x0000001211127221 */ /* 0x000fc80000000000 */
[----:B------:R-:W-:-:S04]  /*0790*/  FADD R19, R18, R19 ;  /* 0x0000001312137221 */ /* 0x000fc80000000000 */
[----:B--2---:R-:W-:Y:S02]  /*07a0*/  FADD R8, R19, R8 ;  /* 0x0000000813087221 */ /* 0x004fe40000000000 */
[----:B------:R-:W2:Y:S02]  /*07b0*/  LDS.128 R16, [R0+UR4+0x10] ;  /* 0x0000100400107984 */ /* 0x000ea40008000c00 */
[----:B------:R-:W-:-:S04]  /*07c0*/  FADD R9, R8, R9 ;  /* 0x0000000908097221 */ /* 0x000fc80000000000 */
[----:B------:R-:W-:-:S04]  /*07d0*/  FADD R10, R9, R10 ;  /* 0x0000000a090a7221 */ /* 0x000fc80000000000 */
[----:B------:R-:W-:-:S04]  /*07e0*/  FADD R11, R10, R11 ;  /* 0x0000000b0a0b7221 */ /* 0x000fc80000000000 */
[----:B0-----:R-:W-:Y:S02]  /*07f0*/  FADD R12, R11, R12 ;  /* 0x0000000c0b0c7221 */ /* 0x001fe40000000000 */
[----:B------:R-:W0:Y:S02]  /*0800*/  LDS.128 R8, [R0+UR4+0x20] ;  /* 0x0000200400087984 */ /* 0x000e240008000c00 */
[----:B------:R-:W-:-:S04]  /*0810*/  FADD R13, R12, R13 ;  /* 0x0000000d0c0d7221 */ /* 0x000fc80000000000 */
[----:B------:R-:W-:-:S04]  /*0820*/  FADD R14, R13, R14 ;  /* 0x0000000e0d0e7221 */ /* 0x000fc80000000000 */
[----:B------:R-:W-:-:S04]  /*0830*/  FADD R15, R14, R15 ;  /* 0x0000000f0e0f7221 */ /* 0x000fc80000000000 */
[----:B-1----:R-:W-:Y:S02]  /*0840*/  FADD R4, R15, R4 ;  /* 0x000000040f047221 */ /* 0x002fe40000000000 */
[----:B------:R1:W3:Y:S02]  /*0850*/  LDS.128 R12, [R0+UR4+0x30] ;  /* 0x00003004000c7984 */ /* 0x0002e40008000c00 */
[----:B------:R-:W-:-:S04]  /*0860*/  FADD R5, R4, R5 ;  /* 0x0000000504057221 */ /* 0x000fc80000000000 */
[----:B------:R-:W-:Y:S01]  /*0870*/  FADD R6, R5, R6 ;  /* 0x0000000605067221 */ /* 0x000fe20000000000 */
[----:B-1----:R-:W-:-:S03]  /*0880*/  IADD3 R0, PT, PT, R0, 0x80, RZ ;  /* 0x0000008000007810 */ /* 0x002fc60007ffe0ff */
[----:B------:R-:W-:Y:S01]  /*0890*/  FADD R7, R6, R7 ;  /* 0x0000000706077221 */ /* 0x000fe20000000000 */
[----:B------:R-:W-:-:S03]  /*08a0*/  ISETP.NE.AND P0, PT, R0, 0x1040, PT ;  /* 0x000010400000780c */ /* 0x000fc60003f05270 */
[----:B--2---:R-:W-:-:S04]  /*08b0*/  FADD R16, R7, R16 ;  /* 0x0000001007107221 */ /* 0x004fc80000000000 */
[----:B------:R-:W-:-:S04]  /*08c0*/  FADD R17, R16, R17 ;  /* 0x0000001110117221 */ /* 0x000fc80000000000 */
[----:B------:R-:W-:-:S04]  /*08d0*/  FADD R18, R17, R18 ;  /* 0x0000001211127221 */ /* 0x000fc80000000000 */
[----:B------:R-:W-:-:S04]  /*08e0*/  FADD R19, R18, R19 ;  /* 0x0000001312137221 */ /* 0x000fc80000000000 */
[----:B0-----:R-:W-:-:S04]  /*08f0*/  FADD R8, R19, R8 ;  /* 0x0000000813087221 */ /* 0x001fc80000000000 */
[----:B------:R-:W-:-:S04]  /*0900*/  FADD R9, R8, R9 ;  /* 0x0000000908097221 */ /* 0x000fc80000000000 */
[----:B------:R-:W-:-:S04]  /*0910*/  FADD R10, R9, R10 ;  /* 0x0000000a090a7221 */ /* 0x000fc80000000000 */
[----:B------:R-:W-:-:S04]  /*0920*/  FADD R11, R10, R11 ;  /* 0x0000000b0a0b7221 */ /* 0x000fc80000000000 */
[----:B---3--:R-:W-:-:S04]  /*0930*/  FADD R12, R11, R12 ;  /* 0x0000000c0b0c7221 */ /* 0x008fc80000000000 */
[----:B------:R-:W-:-:S04]  /*0940*/  FADD R13, R12, R13 ;  /* 0x0000000d0c0d7221 */ /* 0x000fc80000000000 */
[----:B------:R-:W-:-:S04]  /*0950*/  FADD R14, R13, R14 ;  /* 0x0000000e0d0e7221 */ /* 0x000fc80000000000 */
[----:B------:R-:W-:Y:S01]  /*0960*/  FADD R15, R14, R15 ;  /* 0x0000000f0e0f7221 */ /* 0x000fe20000000000 */
[----:B------:R-:W-:Y:S06]  /*0970*/  @P0 BRA `(.L_x_9) ;  /* 0xfffffffc00540947 */ /* 0x000fec000383ffff */
[----:B------:R-:W0:Y:S08]  /*0980*/  LDC R0, c[0x0][0x39c] ;  /* 0x0000e700ff007b82 */ /* 0x000e300000000800 */
[----:B------:R-:W1:Y:S01]  /*0990*/  LDC.64 R4, c[0x0][0x390] ;  /* 0x0000e400ff047b82 */ /* 0x000e620000000a00 */
[----:B0-----:R-:W-:-:S04]  /*09a0*/  IMAD R3, R0, UR7, R3 ;  /* 0x0000000700037c24 */ /* 0x001fc8000f8e0203 */
[----:B-1----:R-:W-:-:S05]  /*09b0*/  IMAD.WIDE R2, R3, 0x4, R4 ;  /* 0x0000000403027825 */ /* 0x002fca00078e0204 */
[----:B------:R-:W-:Y:S01]  /*09c0*/  STG.E desc[UR8][R2.64], R15 ;  /* 0x0000000f02007986 */ /* 0x000fe2000c101908 */
[----:B------:R-:W-:Y:S05]  /*09d0*/  EXIT ;  /* 0x000000000000794d */ /* 0x000fea0003800000 */
.L_x_10:
[----:B------:R-:W-:-:S00]  /*09e0*/  BRA `(.L_x_10) ;  /* 0xfffffffc00fc7947 */ /* 0x000fc0000383ffff */
[----:B------:R-:W-:-:S00]  /*09f0*/  NOP ;  /* 0x0000000000007918 */ /* 0x000fc00000000000 */
        /* <DEDUP_REMOVED lines=8> */
.L_x_11:


//--------------------- .nv.shared._Z13linear_kernelILi1024EEvPfS0_S0_iiii --------------------------
	.section	.nv.shared._Z13linear_kernelILi1024EEvPfS0_S0_iiii,"aw",@nobits
	.sectionflags	@""
	.align	4
.nv.shared._Z13linear_kernelILi1024EEvPfS0_S0_iiii:
	.zero		5120


//--------------------- .nv.shared.reserved.0     --------------------------
	.section	.nv.shared.reserved.0,"aw",@nobits
	.weak		__nv_reservedSMEM_offset_0_alias
	.size		__nv_reservedSMEM_offset_0_alias, 0, 64
	.other		__nv_reservedSMEM_offset_0_alias,@"STO_CUDA_RESERVED_SHARED STV_DEFAULT"
__nv_reservedSMEM_offset_0_alias:
	.zero		0
	.zero		64


//--------------------- .nv.constant0._Z13linear_kernelILi1024EEvPfS0_S0_iiii --------------------------
	.section	.nv.constant0._Z13linear_kernelILi1024EEvPfS0_S0_iiii,"a",@progbits
	.sectionflags	@""
	.align	4
.nv.constant0._Z13linear_kernelILi1024EEvPfS0_S0_iiii:
	.zero		936


//--------------------- SYMBOLS --------------------------

	.type		.nv.reservedSmem.offset0,@object
	.size		.nv.reservedSmem.offset0,0x4
	.type		.nv.reservedSmem.cap,@object
	.size		.nv.reservedSmem.cap,0x4
